//
// Generated by NVIDIA NVVM Compiler
//
// Compiler Build ID: CL-36424714
// Cuda compilation tools, release 13.0, V13.0.88
// Based on NVVM 20.0.0
//

.version 9.0
.target sm_100
.address_size 64

	// .globl	_Z20matrixMultiplicationPiS_S_i

.visible .entry _Z20matrixMultiplicationPiS_S_i(
	.param .u64 .ptr .align 1 _Z20matrixMultiplicationPiS_S_i_param_0,
	.param .u64 .ptr .align 1 _Z20matrixMultiplicationPiS_S_i_param_1,
	.param .u64 .ptr .align 1 _Z20matrixMultiplicationPiS_S_i_param_2,
	.param .u32 _Z20matrixMultiplicationPiS_S_i_param_3
)
{
	.reg .pred 	%p<10>;
	.reg .b32 	%r<105>;
	.reg .b64 	%rd<67>;

	ld.param.u64 	%rd14, [_Z20matrixMultiplicationPiS_S_i_param_0];
	ld.param.u64 	%rd15, [_Z20matrixMultiplicationPiS_S_i_param_1];
	ld.param.u32 	%r30, [_Z20matrixMultiplicationPiS_S_i_param_3];
	cvta.to.global.u64 	%rd1, %rd15;
	cvta.to.global.u64 	%rd2, %rd14;
	mov.u32 	%r31, %ctaid.y;
	mov.u32 	%r32, %ntid.y;
	mov.u32 	%r33, %tid.y;
	mad.lo.s32 	%r1, %r31, %r32, %r33;
	mov.u32 	%r34, %ctaid.x;
	mov.u32 	%r35, %ntid.x;
	mov.u32 	%r36, %tid.x;
	mad.lo.s32 	%r2, %r34, %r35, %r36;
	max.s32 	%r37, %r1, %r2;
	setp.ge.s32 	%p1, %r37, %r30;
	@%p1 bra 	$L__BB0_13;
	mul.lo.s32 	%r3, %r30, %r1;
	and.b32  	%r4, %r30, 7;
	setp.lt.u32 	%p2, %r30, 8;
	mov.b32 	%r99, 0;
	mov.u32 	%r104, %r99;
	@%p2 bra 	$L__BB0_4;
	and.b32  	%r99, %r30, 2147483640;
	neg.s32 	%r93, %r99;
	mul.wide.s32 	%rd16, %r30, 4;
	add.s64 	%rd3, %rd1, %rd16;
	shl.b32 	%r7, %r30, 3;
	mul.wide.s32 	%rd17, %r30, 8;
	add.s64 	%rd4, %rd1, %rd17;
	mul.wide.s32 	%rd18, %r30, 12;
	add.s64 	%rd5, %rd1, %rd18;
	mul.wide.s32 	%rd19, %r30, 16;
	add.s64 	%rd6, %rd1, %rd19;
	mul.wide.s32 	%rd20, %r30, 20;
	add.s64 	%rd7, %rd1, %rd20;
	mul.wide.s32 	%rd21, %r30, 24;
	add.s64 	%rd8, %rd1, %rd21;
	mul.wide.s32 	%rd22, %r30, 28;
	add.s64 	%rd9, %rd1, %rd22;
	mul.wide.u32 	%rd23, %r3, 4;
	add.s64 	%rd24, %rd23, %rd2;
	add.s64 	%rd66, %rd24, 16;
	mov.b32 	%r104, 0;
	mov.u32 	%r92, %r2;
$L__BB0_3:
	.pragma "nounroll";
	mul.wide.s32 	%rd25, %r92, 4;
	add.s64 	%rd26, %rd3, %rd25;
	add.s64 	%rd27, %rd4, %rd25;
	add.s64 	%rd28, %rd5, %rd25;
	add.s64 	%rd29, %rd6, %rd25;
	add.s64 	%rd30, %rd7, %rd25;
	add.s64 	%rd31, %rd8, %rd25;
	add.s64 	%rd32, %rd9, %rd25;
	add.s64 	%rd33, %rd1, %rd25;
	ld.global.u32 	%r41, [%rd66+-16];
	ld.global.u32 	%r42, [%rd33];
	mad.lo.s32 	%r43, %r42, %r41, %r104;
	ld.global.u32 	%r44, [%rd66+-12];
	ld.global.u32 	%r45, [%rd26];
	mad.lo.s32 	%r46, %r45, %r44, %r43;
	ld.global.u32 	%r47, [%rd66+-8];
	ld.global.u32 	%r48, [%rd27];
	mad.lo.s32 	%r49, %r48, %r47, %r46;
	ld.global.u32 	%r50, [%rd66+-4];
	ld.global.u32 	%r51, [%rd28];
	mad.lo.s32 	%r52, %r51, %r50, %r49;
	ld.global.u32 	%r53, [%rd66];
	ld.global.u32 	%r54, [%rd29];
	mad.lo.s32 	%r55, %r54, %r53, %r52;
	ld.global.u32 	%r56, [%rd66+4];
	ld.global.u32 	%r57, [%rd30];
	mad.lo.s32 	%r58, %r57, %r56, %r55;
	ld.global.u32 	%r59, [%rd66+8];
	ld.global.u32 	%r60, [%rd31];
	mad.lo.s32 	%r61, %r60, %r59, %r58;
	ld.global.u32 	%r62, [%rd66+12];
	ld.global.u32 	%r63, [%rd32];
	mad.lo.s32 	%r104, %r63, %r62, %r61;
	add.s32 	%r93, %r93, 8;
	add.s32 	%r92, %r92, %r7;
	add.s64 	%rd66, %rd66, 32;
	setp.ne.s32 	%p3, %r93, 0;
	@%p3 bra 	$L__BB0_3;
$L__BB0_4:
	setp.eq.s32 	%p4, %r4, 0;
	@%p4 bra 	$L__BB0_12;
	and.b32  	%r17, %r30, 3;
	setp.lt.u32 	%p5, %r4, 4;
	@%p5 bra 	$L__BB0_7;
	add.s32 	%r65, %r99, %r3;
	mul.wide.u32 	%rd34, %r65, 4;
	add.s64 	%rd35, %rd2, %rd34;
	ld.global.u32 	%r66, [%rd35];
	mad.lo.s32 	%r67, %r99, %r30, %r2;
	mul.wide.s32 	%rd36, %r67, 4;
	add.s64 	%rd37, %rd1, %rd36;
	ld.global.u32 	%r68, [%rd37];
	mad.lo.s32 	%r69, %r68, %r66, %r104;
	cvt.u64.u32 	%rd38, %r3;
	cvt.u64.u32 	%rd39, %r99;
	add.s64 	%rd40, %rd39, %rd38;
	shl.b64 	%rd41, %rd40, 2;
	add.s64 	%rd42, %rd2, %rd41;
	ld.global.u32 	%r70, [%rd42+4];
	mul.wide.s32 	%rd43, %r30, 4;
	add.s64 	%rd44, %rd37, %rd43;
	ld.global.u32 	%r71, [%rd44];
	mad.lo.s32 	%r72, %r71, %r70, %r69;
	ld.global.u32 	%r73, [%rd42+8];
	add.s64 	%rd45, %rd44, %rd43;
	ld.global.u32 	%r74, [%rd45];
	mad.lo.s32 	%r75, %r74, %r73, %r72;
	ld.global.u32 	%r76, [%rd42+12];
	add.s64 	%rd46, %rd45, %rd43;
	ld.global.u32 	%r77, [%rd46];
	mad.lo.s32 	%r104, %r77, %r76, %r75;
	add.s32 	%r99, %r99, 4;
$L__BB0_7:
	setp.eq.s32 	%p6, %r17, 0;
	@%p6 bra 	$L__BB0_12;
	setp.eq.s32 	%p7, %r17, 1;
	@%p7 bra 	$L__BB0_10;
	add.s32 	%r79, %r99, %r3;
	mul.wide.u32 	%rd47, %r79, 4;
	add.s64 	%rd48, %rd2, %rd47;
	ld.global.u32 	%r80, [%rd48];
	mad.lo.s32 	%r81, %r99, %r30, %r2;
	mul.wide.s32 	%rd49, %r81, 4;
	add.s64 	%rd50, %rd1, %rd49;
	ld.global.u32 	%r82, [%rd50];
	mad.lo.s32 	%r83, %r82, %r80, %r104;
	cvt.u64.u32 	%rd51, %r3;
	cvt.u64.u32 	%rd52, %r99;
	add.s64 	%rd53, %rd52, %rd51;
	shl.b64 	%rd54, %rd53, 2;
	add.s64 	%rd55, %rd2, %rd54;
	ld.global.u32 	%r84, [%rd55+4];
	mul.wide.s32 	%rd56, %r30, 4;
	add.s64 	%rd57, %rd50, %rd56;
	ld.global.u32 	%r85, [%rd57];
	mad.lo.s32 	%r104, %r85, %r84, %r83;
	add.s32 	%r99, %r99, 2;
$L__BB0_10:
	and.b32  	%r86, %r30, 1;
	setp.eq.b32 	%p8, %r86, 1;
	not.pred 	%p9, %p8;
	@%p9 bra 	$L__BB0_12;
	add.s32 	%r87, %r99, %r3;
	mul.wide.u32 	%rd58, %r87, 4;
	add.s64 	%rd59, %rd2, %rd58;
	ld.global.u32 	%r88, [%rd59];
	mad.lo.s32 	%r89, %r99, %r30, %r2;
	mul.wide.s32 	%rd60, %r89, 4;
	add.s64 	%rd61, %rd1, %rd60;
	ld.global.u32 	%r90, [%rd61];
	mad.lo.s32 	%r104, %r90, %r88, %r104;
$L__BB0_12:
	ld.param.u64 	%rd65, [_Z20matrixMultiplicationPiS_S_i_param_2];
	add.s32 	%r91, %r3, %r2;
	cvta.to.global.u64 	%rd62, %rd65;
	mul.wide.s32 	%rd63, %r91, 4;
	add.s64 	%rd64, %rd62, %rd63;
	st.global.u32 	[%rd64], %r104;
$L__BB0_13:
	ret;

}


// ===== COMPILED SASS (sm_100) =====

	.target	sm_100

	.elftype	@"ET_EXEC"


//--------------------- .note.nv.tkinfo           --------------------------
	.section	.note.nv.tkinfo,"",@"SHT_NOTE"
	.sectionflags	@"SHF_NOTE_NV_TKINFO"
	.tkinfo
        /*0018*/ 	.word	0x00000002
        /*0030*/ 	.string	""
        /*0030*/ 	.string	"ptxas"
        /*0030*/ 	.string	"Cuda compilation tools, release 13.0, V13.0.88"
        /*0030*/ 	.string	"Build cuda_13.0.r13.0/compiler.36424714_0"
        /*0030*/ 	.string	"-arch sm_100 -m 64 "



//--------------------- .note.nv.cuinfo           --------------------------
	.section	.note.nv.cuinfo,"",@"SHT_NOTE"
	.sectionflags	@"SHF_NOTE_NV_CUINFO"
        /*0018*/ 	.short	0x0002
        /*001a*/ 	.short	0x0064
        /*001c*/ 	.short	0x0082
	.zero		2


//--------------------- .nv.info                  --------------------------
	.section	.nv.info,"",@"SHT_CUDA_INFO"
	.align	4


	//----- nvinfo : EIATTR_REGCOUNT
	.align		4
        /*0000*/ 	.byte	0x04, 0x2f
        /*0002*/ 	.short	(.L_1 - .L_0)
	.align		4
.L_0:
        /*0004*/ 	.word	index@(_Z20matrixMultiplicationPiS_S_i)
        /*0008*/ 	.word	0x0000001e


	//----- nvinfo : EIATTR_FRAME_SIZE
	.align		4
.L_1:
        /*000c*/ 	.byte	0x04, 0x11
        /*000e*/ 	.short	(.L_3 - .L_2)
	.align		4
.L_2:
        /*0010*/ 	.word	index@(_Z20matrixMultiplicationPiS_S_i)
        /*0014*/ 	.word	0x00000000


	//----- nvinfo : EIATTR_MIN_STACK_SIZE
	.align		4
.L_3:
        /*0018*/ 	.byte	0x04, 0x12
        /*001a*/ 	.short	(.L_5 - .L_4)
	.align		4
.L_4:
        /*001c*/ 	.word	index@(_Z20matrixMultiplicationPiS_S_i)
        /*0020*/ 	.word	0x00000000
.L_5:


//--------------------- .nv.compat                --------------------------
	.section	.nv.compat,"",@"SHT_CUDA_COMPAT_INFO"
	.align	4
        /*0000*/ 	.byte	0x02, 0x09, 0x00, 0x00, 0x02, 0x02, 0x01, 0x00, 0x02, 0x05, 0x05, 0x00, 0x03, 0x07, 0x01, 0x01
        /*0010*/ 	.byte	0x02, 0x03, 0x00, 0x00, 0x02, 0x06, 0x01, 0x00, 0x04, 0x0b, 0x08, 0x00, 0x09, 0x00, 0x00, 0x00
        /*0020*/ 	.byte	0x00, 0x00, 0x00, 0x00


//--------------------- .nv.info._Z20matrixMultiplicationPiS_S_i --------------------------
	.section	.nv.info._Z20matrixMultiplicationPiS_S_i,"",@"SHT_CUDA_INFO"
	.sectionflags	@""
	.align	4


	//----- nvinfo : EIATTR_CUDA_API_VERSION
	.align		4
        /*0000*/ 	.byte	0x04, 0x37
        /*0002*/ 	.short	(.L_7 - .L_6)
.L_6:
        /*0004*/ 	.word	0x00000082


	//----- nvinfo : EIATTR_KPARAM_INFO
	.align		4
.L_7:
        /*0008*/ 	.byte	0x04, 0x17
        /*000a*/ 	.short	(.L_9 - .L_8)
.L_8:
        /*000c*/ 	.word	0x00000000
        /*0010*/ 	.short	0x0003
        /*0012*/ 	.short	0x0018
        /*0014*/ 	.byte	0x00, 0xf0, 0x11, 0x00


	//----- nvinfo : EIATTR_KPARAM_INFO
	.align		4
.L_9:
        /*0018*/ 	.byte	0x04, 0x17
        /*001a*/ 	.short	(.L_11 - .L_10)
.L_10:
        /*001c*/ 	.word	0x00000000
        /*0020*/ 	.short	0x0002
        /*0022*/ 	.short	0x0010
        /*0024*/ 	.byte	0x00, 0xf5, 0x21, 0x00


	//----- nvinfo : EIATTR_KPARAM_INFO
	.align		4
.L_11:
        /*0028*/ 	.byte	0x04, 0x17
        /*002a*/ 	.short	(.L_13 - .L_12)
.L_12:
        /*002c*/ 	.word	0x00000000
        /*0030*/ 	.short	0x0001
        /*0032*/ 	.short	0x0008
        /*0034*/ 	.byte	0x00, 0xf5, 0x21, 0x00


	//----- nvinfo : EIATTR_KPARAM_INFO
	.align		4
.L_13:
        /*0038*/ 	.byte	0x04, 0x17
        /*003a*/ 	.short	(.L_15 - .L_14)
.L_14:
        /*003c*/ 	.word	0x00000000
        /*0040*/ 	.short	0x0000
        /*0042*/ 	.short	0x0000
        /*0044*/ 	.byte	0x00, 0xf5, 0x21, 0x00


	//----- nvinfo : EIATTR_SPARSE_MMA_MASK
	.align		4
.L_15:
        /*0048*/ 	.byte	0x03, 0x50
        /*004a*/ 	.short	0x0000


	//----- nvinfo : EIATTR_MAXREG_COUNT
	.align		4
        /*004c*/ 	.byte	0x03, 0x1b
        /*004e*/ 	.short	0x00ff


	//----- nvinfo : EIATTR_MERCURY_ISA_VERSION
	.align		4
        /*0050*/ 	.byte	0x03, 0x5f
        /*0052*/ 	.short	0x0101


	//----- nvinfo : EIATTR_VRC_CTA_INIT_COUNT
	.align		4
        /*0054*/ 	.byte	0x02, 0x4a
	.zero		1
	.zero		1


	//----- nvinfo : EIATTR_EXIT_INSTR_OFFSETS
	.align		4
        /*0058*/ 	.byte	0x04, 0x1c
        /*005a*/ 	.short	(.L_17 - .L_16)


	//   ....[0]....
.L_16:
        /*005c*/ 	.word	0x000000c0


	//   ....[1]....
        /*0060*/ 	.word	0x00000a90


	//----- nvinfo : EIATTR_CBANK_PARAM_SIZE
	.align		4
.L_17:
        /*0064*/ 	.byte	0x03, 0x19
        /*0066*/ 	.short	0x001c


	//----- nvinfo : EIATTR_PARAM_CBANK
	.align		4
        /*0068*/ 	.byte	0x04, 0x0a
        /*006a*/ 	.short	(.L_19 - .L_18)
	.align		4
.L_18:
        /*006c*/ 	.word	index@(.nv.constant0._Z20matrixMultiplicationPiS_S_i)
        /*0070*/ 	.short	0x0380
        /*0072*/ 	.short	0x001c


	//----- nvinfo : EIATTR_SW_WAR
	.align		4
.L_19:
        /*0074*/ 	.byte	0x04, 0x36
        /*0076*/ 	.short	(.L_21 - .L_20)
.L_20:
        /*0078*/ 	.word	0x00000008
.L_21:


//--------------------- .nv.callgraph             --------------------------
	.section	.nv.callgraph,"",@"SHT_CUDA_CALLGRAPH"
	.align	4
	.sectionentsize	8
	.align		4
        /*0000*/ 	.word	0x00000000
	.align		4
        /*0004*/ 	.word	0xffffffff
	.align		4
        /*0008*/ 	.word	0x00000000
	.align		4
        /*000c*/ 	.word	0xfffffffe
	.align		4
        /*0010*/ 	.word	0x00000000
	.align		4
        /*0014*/ 	.word	0xfffffffd
	.align		4
        /*0018*/ 	.word	0x00000000
	.align		4
        /*001c*/ 	.word	0xfffffffc


//--------------------- .text._Z20matrixMultiplicationPiS_S_i --------------------------
	.section	.text._Z20matrixMultiplicationPiS_S_i,"ax",@progbits
	.align	128
        .global         _Z20matrixMultiplicationPiS_S_i
        .type           _Z20matrixMultiplicationPiS_S_i,@function
        .size           _Z20matrixMultiplicationPiS_S_i,(.L_x_5 - _Z20matrixMultiplicationPiS_S_i)
        .other          _Z20matrixMultiplicationPiS_S_i,@"STO_CUDA_ENTRY STV_DEFAULT"
_Z20matrixMultiplicationPiS_S_i:
.text._Z20matrixMultiplicationPiS_S_i:
[----:B------:R-:W-:Y:S01]  /*0000*/  LDC R1, c[0x0][0x37c] ;  /* 0x0000df00ff017b82 */ /* 0x000fe20000000800 */
[----:B------:R-:W0:Y:S07]  /*0010*/  S2R R0, SR_TID.Y ;  /* 0x0000000000007919 */ /* 0x000e2e0000002200 */
[----:B------:R-:W0:Y:S01]  /*0020*/  S2UR UR4, SR_CTAID.Y ;  /* 0x00000000000479c3 */ /* 0x000e220000002600 */
[----:B------:R-:W1:Y:S01]  /*0030*/  LDCU UR20, c[0x0][0x398] ;  /* 0x00007300ff1477ac */ /* 0x000e620008000800 */
[----:B------:R-:W2:Y:S06]  /*0040*/  S2R R3, SR_TID.X ;  /* 0x0000000000037919 */ /* 0x000eac0000002100 */
[----:B------:R-:W0:Y:S08]  /*0050*/  LDC R13, c[0x0][0x364] ;  /* 0x0000d900ff0d7b82 */ /* 0x000e300000000800 */
[----:B------:R-:W2:Y:S08]  /*0060*/  S2UR UR5, SR_CTAID.X ;  /* 0x00000000000579c3 */ /* 0x000eb00000002500 */
[----:B------:R-:W2:Y:S01]  /*0070*/  LDC R2, c[0x0][0x360] ;  /* 0x0000d800ff027b82 */ /* 0x000ea20000000800 */
[----:B0-----:R-:W-:-:S02]  /*0080*/  IMAD R13, R13, UR4, R0 ;  /* 0x000000040d0d7c24 */ /* 0x001fc4000f8e0200 */
[----:B--2---:R-:W-:-:S05]  /*0090*/  IMAD R0, R2, UR5, R3 ;  /* 0x0000000502007c24 */ /* 0x004fca000f8e0203 */
[----:B------:R-:W-:-:S04]  /*00a0*/  VIMNMX R2, PT, PT, R13, R0, !PT ;  /* 0x000000000d027248 */ /* 0x000fc80007fe0100 */
[----:B-1----:R-:W-:-:S13]  /*00b0*/  ISETP.GE.AND P0, PT, R2, UR20, PT ;  /* 0x0000001402007c0c */ /* 0x002fda000bf06270 */
[----:B------:R-:W-:Y:S05]  /*00c0*/  @P0 EXIT ;  /* 0x000000000000094d */ /* 0x000fea0003800000 */
[----:B------:R-:W-:Y:S01]  /*00d0*/  UISETP.GE.U32.AND UP0, UPT, UR20, 0x8, UPT ;  /* 0x000000081400788c */ /* 0x000fe2000bf06070 */
[----:B------:R-:W-:Y:S02]  /*00e0*/  HFMA2 R12, -RZ, RZ, 0, 0 ;  /* 0x00000000ff0c7431 */ /* 0x000fe400000001ff */
[----:B------:R-:W-:Y:S01]  /*00f0*/  IMAD R13, R13, UR20, RZ ;  /* 0x000000140d0d7c24 */ /* 0x000fe2000f8e02ff */
[----:B------:R-:W-:Y:S01]  /*0100*/  UMOV UR4, URZ ;  /* 0x000000ff00047c82 */ /* 0x000fe20008000000 */
[----:B------:R-:W0:Y:S04]  /*0110*/  LDCU.64 UR18, c[0x0][0x358] ;  /* 0x00006b00ff1277ac */ /* 0x000e280008000a00 */
[----:B------:R-:W-:Y:S05]  /*0120*/  BRA.U !UP0, `(.L_x_0) ;  /* 0x0000000508047547 */ /* 0x000fea000b800000 */
[----:B------:R-:W1:Y:S01]  /*0130*/  LDCU.128 UR24, c[0x0][0x380] ;  /* 0x00007000ff1877ac */ /* 0x000e620008000c00 */
[----:B------:R-:W-:Y:S02]  /*0140*/  MOV R12, RZ ;  /* 0x000000ff000c7202 */ /* 0x000fe40000000f00 */
[----:B------:R-:W-:Y:S01]  /*0150*/  MOV R14, R0 ;  /* 0x00000000000e7202 */ /* 0x000fe20000000f00 */
[----:B------:R-:W-:-:S04]  /*0160*/  ULOP3.LUT UR4, UR20, 0x7ffffff8, URZ, 0xc0, !UPT ;  /* 0x7ffffff814047892 */ /* 0x000fc8000f8ec0ff */
[----:B------:R-:W-:Y:S01]  /*0170*/  UIADD3 UR5, UPT, UPT, -UR4, URZ, URZ ;  /* 0x000000ff04057290 */ /* 0x000fe2000fffe1ff */
[----:B-1----:R-:W-:Y:S01]  /*0180*/  MOV R2, UR24 ;  /* 0x0000001800027c02 */ /* 0x002fe20008000f00 */
[----:B------:R-:W-:Y:S01]  /*0190*/  UIMAD.WIDE UR6, UR20, 0x8, UR26 ;  /* 0x00000008140678a5 */ /* 0x000fe2000f8e021a */
[----:B------:R-:W-:Y:S01]  /*01a0*/  MOV R3, UR25 ;  /* 0x0000001900037c02 */ /* 0x000fe20008000f00 */
[----:B------:R-:W-:Y:S02]  /*01b0*/  UIMAD.WIDE UR8, UR20, 0xc, UR26 ;  /* 0x0000000c140878a5 */ /* 0x000fe4000f8e021a */
[----:B------:R-:W-:Y:S01]  /*01c0*/  UIMAD.WIDE UR10, UR20, 0x10, UR26 ;  /* 0x00000010140a78a5 */ /* 0x000fe2000f8e021a */
[----:B------:R-:W-:Y:S01]  /*01d0*/  IMAD.WIDE.U32 R2, R13, 0x4, R2 ;  /* 0x000000040d027825 */ /* 0x000fe200078e0002 */
[----:B------:R-:W-:Y:S02]  /*01e0*/  UIMAD.WIDE UR12, UR20, 0x14, UR26 ;  /* 0x00000014140c78a5 */ /* 0x000fe4000f8e021a */
[----:B------:R-:W-:Y:S01]  /*01f0*/  UIMAD.WIDE UR14, UR20, 0x18, UR26 ;  /* 0x00000018140e78a5 */ /* 0x000fe2000f8e021a */
[----:B------:R-:W-:Y:S01]  /*0200*/  IADD3 R2, P0, PT, R2, 0x10, RZ ;  /* 0x0000001002027810 */ /* 0x000fe20007f1e0ff */
[----:B------:R-:W-:-:S03]  /*0210*/  UIMAD.WIDE UR16, UR20, 0x1c, UR26 ;  /* 0x0000001c141078a5 */ /* 0x000fc6000f8e021a */
[----:B------:R-:W-:-:S09]  /*0220*/  IADD3.X R3, PT, PT, RZ, R3, RZ, P0, !PT ;  /* 0x00000003ff037210 */ /* 0x000fd200007fe4ff */
.L_x_1:
[----:B------:R-:W-:Y:S01]  /*0230*/  UIMAD.WIDE UR22, UR20, 0x4, UR26 ;  /* 0x00000004141678a5 */ /* 0x000fe2000f8e021a */
[----:B------:R-:W-:Y:S02]  /*0240*/  IMAD.MOV.U32 R23, RZ, RZ, 0x4 ;  /* 0x00000004ff177424 */ /* 0x000fe400078e00ff */
[----:B------:R-:W-:Y:S01]  /*0250*/  HFMA2 R11, -RZ, RZ, 0, 2.384185791015625e-07 ;  /* 0x00000004ff0b7431 */ /* 0x000fe200000001ff */
[----:B------:R-:W-:Y:S01]  /*0260*/  MOV R25, 0x4 ;  /* 0x0000000400197802 */ /* 0x000fe20000000f00 */
[----:B0-----:R-:W2:Y:S01]  /*0270*/  LDG.E R21, desc[UR18][R2.64+-0x10] ;  /* 0xfffff01202157981 */ /* 0x001ea2000c1e1900 */
[C---:B------:R-:W-:Y:S01]  /*0280*/  IMAD.WIDE R22, R14.reuse, R23, UR26 ;  /* 0x0000001a0e167e25 */ /* 0x040fe2000f8e0217 */
[----:B------:R-:W-:Y:S02]  /*0290*/  MOV R8, UR22 ;  /* 0x0000001600087c02 */ /* 0x000fe40008000f00 */
[----:B------:R-:W-:Y:S01]  /*02a0*/  MOV R9, UR23 ;  /* 0x0000001700097c02 */ /* 0x000fe20008000f00 */
[----:B------:R-:W3:Y:S02]  /*02b0*/  LDG.E R19, desc[UR18][R2.64+-0xc] ;  /* 0xfffff41202137981 */ /* 0x000ee4000c1e1900 */
[----:B------:R-:W-:-:S02]  /*02c0*/  IMAD.WIDE R8, R14, 0x4, R8 ;  /* 0x000000040e087825 */ /* 0x000fc400078e0208 */
[----:B------:R-:W2:Y:S01]  /*02d0*/  LDG.E R22, desc[UR18][R22.64] ;  /* 0x0000001216167981 */ /* 0x000ea2000c1e1900 */
[----:B------:R-:W-:Y:S01]  /*02e0*/  MOV R5, 0x4 ;  /* 0x0000000400057802 */ /* 0x000fe20000000f00 */
[C---:B------:R-:W-:Y:S02]  /*02f0*/  IMAD.WIDE R24, R14.reuse, R25, UR6 ;  /* 0x000000060e187e25 */ /* 0x040fe4000f8e0219 */
[----:B------:R0:W3:Y:S02]  /*0300*/  LDG.E R20, desc[UR18][R8.64] ;  /* 0x0000001208147981 */ /* 0x0000e4000c1e1900 */
[----:B------:R-:W-:Y:S02]  /*0310*/  IMAD.WIDE R10, R14, R11, UR8 ;  /* 0x000000080e0a7e25 */ /* 0x000fe4000f8e020b */
[----:B------:R-:W4:Y:S04]  /*0320*/  LDG.E R18, desc[UR18][R24.64] ;  /* 0x0000001218127981 */ /* 0x000f28000c1e1900 */
[----:B------:R-:W4:Y:S01]  /*0330*/  LDG.E R17, desc[UR18][R2.64+-0x8] ;  /* 0xfffff81202117981 */ /* 0x000f22000c1e1900 */
[----:B0-----:R-:W-:-:S02]  /*0340*/  HFMA2 R9, -RZ, RZ, 0, 2.384185791015625e-07 ;  /* 0x00000004ff097431 */ /* 0x001fc400000001ff */
[----:B------:R-:W-:Y:S01]  /*0350*/  IMAD.MOV.U32 R7, RZ, RZ, 0x4 ;  /* 0x00000004ff077424 */ /* 0x000fe200078e00ff */
[----:B------:R0:W5:Y:S01]  /*0360*/  LDG.E R16, desc[UR18][R10.64] ;  /* 0x000000120a107981 */ /* 0x000162000c1e1900 */
[----:B------:R-:W-:-:S03]  /*0370*/  IMAD.WIDE R4, R14, R5, UR10 ;  /* 0x0000000a0e047e25 */ /* 0x000fc6000f8e0205 */
[----:B------:R-:W5:Y:S01]  /*0380*/  LDG.E R15, desc[UR18][R2.64+-0x4] ;  /* 0xfffffc12020f7981 */ /* 0x000f62000c1e1900 */
[C---:B------:R-:W-:Y:S01]  /*0390*/  IMAD.WIDE R6, R14.reuse, R7, UR12 ;  /* 0x0000000c0e067e25 */ /* 0x040fe2000f8e0207 */
[----:B------:R-:W-:Y:S02]  /*03a0*/  MOV R27, 0x4 ;  /* 0x00000004001b7802 */ /* 0x000fe40000000f00 */
[----:B------:R1:W5:Y:S01]  /*03b0*/  LDG.E R4, desc[UR18][R4.64] ;  /* 0x0000001204047981 */ /* 0x000362000c1e1900 */
[----:B------:R-:W-:-:S03]  /*03c0*/  IMAD.WIDE R8, R14, R9, UR14 ;  /* 0x0000000e0e087e25 */ /* 0x000fc6000f8e0209 */
[----:B------:R-:W5:Y:S01]  /*03d0*/  LDG.E R23, desc[UR18][R2.64] ;  /* 0x0000001202177981 */ /* 0x000f62000c1e1900 */
[----:B0-----:R-:W-:-:S03]  /*03e0*/  IMAD.WIDE R10, R14, R27, UR16 ;  /* 0x000000100e0a7e25 */ /* 0x001fc6000f8e021b */
[----:B------:R-:W5:Y:S04]  /*03f0*/  LDG.E R7, desc[UR18][R6.64] ;  /* 0x0000001206077981 */ /* 0x000f68000c1e1900 */
[----:B------:R-:W5:Y:S04]  /*0400*/  LDG.E R24, desc[UR18][R2.64+0x4] ;  /* 0x0000041202187981 */ /* 0x000f68000c1e1900 */
[----:B------:R-:W5:Y:S04]  /*0410*/  LDG.E R8, desc[UR18][R8.64] ;  /* 0x0000001208087981 */ /* 0x000f68000c1e1900 */
[----:B------:R-:W5:Y:S04]  /*0420*/  LDG.E R25, desc[UR18][R2.64+0x8] ;  /* 0x0000081202197981 */ /* 0x000f68000c1e1900 */
[----:B------:R-:W5:Y:S04]  /*0430*/  LDG.E R10, desc[UR18][R10.64] ;  /* 0x000000120a0a7981 */ /* 0x000f68000c1e1900 */
[----:B------:R0:W5:Y:S01]  /*0440*/  LDG.E R27, desc[UR18][R2.64+0xc] ;  /* 0x00000c12021b7981 */ /* 0x000162000c1e1900 */
[----:B------:R-:W-:-:S04]  /*0450*/  UIADD3 UR5, UPT, UPT, UR5, 0x8, URZ ;  /* 0x0000000805057890 */ /* 0x000fc8000fffe0ff */
[----:B------:R-:W-:Y:S01]  /*0460*/  UISETP.NE.AND UP0, UPT, UR5, URZ, UPT ;  /* 0x000000ff0500728c */ /* 0x000fe2000bf05270 */
[----:B-1----:R-:W-:Y:S02]  /*0470*/  MOV R5, UR20 ;  /* 0x0000001400057c02 */ /* 0x002fe40008000f00 */
[----:B0-----:R-:W-:Y:S02]  /*0480*/  IADD3 R2, P0, PT, R2, 0x20, RZ ;  /* 0x0000002002027810 */ /* 0x001fe40007f1e0ff */
[----:B------:R-:W-:Y:S02]  /*0490*/  LEA R14, R5, R14, 0x3 ;  /* 0x0000000e050e7211 */ /* 0x000fe400078e18ff */
[----:B------:R-:W-:Y:S01]  /*04a0*/  IADD3.X R3, PT, PT, RZ, R3, RZ, P0, !PT ;  /* 0x00000003ff037210 */ /* 0x000fe200007fe4ff */
[----:B--2---:R-:W-:-:S04]  /*04b0*/  IMAD R21, R21, R22, R12 ;  /* 0x0000001615157224 */ /* 0x004fc800078e020c */
[----:B---3--:R-:W-:-:S04]  /*04c0*/  IMAD R19, R19, R20, R21 ;  /* 0x0000001413137224 */ /* 0x008fc800078e0215 */
[----:B----4-:R-:W-:-:S04]  /*04d0*/  IMAD R17, R17, R18, R19 ;  /* 0x0000001211117224 */ /* 0x010fc800078e0213 */
[----:B-----5:R-:W-:-:S04]  /*04e0*/  IMAD R15, R15, R16, R17 ;  /* 0x000000100f0f7224 */ /* 0x020fc800078e0211 */
[----:B------:R-:W-:-:S04]  /*04f0*/  IMAD R4, R23, R4, R15 ;  /* 0x0000000417047224 */ /* 0x000fc800078e020f */
[----:B------:R-:W-:-:S04]  /*0500*/  IMAD R4, R24, R7, R4 ;  /* 0x0000000718047224 */ /* 0x000fc800078e0204 */
[----:B------:R-:W-:-:S04]  /*0510*/  IMAD R4, R25, R8, R4 ;  /* 0x0000000819047224 */ /* 0x000fc800078e0204 */
[----:B------:R-:W-:Y:S01]  /*0520*/  IMAD R12, R27, R10, R4 ;  /* 0x0000000a1b0c7224 */ /* 0x000fe200078e0204 */
[----:B------:R-:W-:Y:S06]  /*0530*/  BRA.U UP0, `(.L_x_1) ;  /* 0xfffffffd003c7547 */ /* 0x000fec000b83ffff */
.L_x_0:
[----:B------:R-:W-:-:S04]  /*0540*/  ULOP3.LUT UR6, UR20, 0x7, URZ, 0xc0, !UPT ;  /* 0x0000000714067892 */ /* 0x000fc8000f8ec0ff */
[----:B------:R-:W-:-:S09]  /*0550*/  UISETP.NE.AND UP0, UPT, UR6, URZ, UPT ;  /* 0x000000ff0600728c */ /* 0x000fd2000bf05270 */
[----:B------:R-:W-:Y:S05]  /*0560*/  BRA.U !UP0, `(.L_x_2) ;  /* 0x0000000508387547 */ /* 0x000fea000b800000 */
[----:B------:R-:W-:Y:S02]  /*0570*/  UISETP.GE.U32.AND UP0, UPT, UR6, 0x4, UPT ;  /* 0x000000040600788c */ /* 0x000fe4000bf06070 */
[----:B------:R-:W-:-:S04]  /*0580*/  ULOP3.LUT UR5, UR20, 0x3, URZ, 0xc0, !UPT ;  /* 0x0000000314057892 */ /* 0x000fc8000f8ec0ff */
[----:B------:R-:W-:-:S03]  /*0590*/  UISETP.NE.AND UP1, UPT, UR5, URZ, UPT ;  /* 0x000000ff0500728c */ /* 0x000fc6000bf25270 */
[----:B------:R-:W-:Y:S08]  /*05a0*/  BRA.U !UP0, `(.L_x_3) ;  /* 0x00000001087c7547 */ /* 0x000ff0000b800000 */
[----:B------:R-:W1:Y:S01]  /*05b0*/  LDC.64 R6, c[0x0][0x388] ;  /* 0x0000e200ff067b82 */ /* 0x000e620000000a00 */
[----:B------:R-:W2:Y:S01]  /*05c0*/  LDCU.64 UR6, c[0x0][0x380] ;  /* 0x00007000ff0677ac */ /* 0x000ea20008000a00 */
[----:B------:R-:W-:Y:S01]  /*05d0*/  IMAD.U32 R9, RZ, RZ, UR4 ;  /* 0x00000004ff097e24 */ /* 0x000fe2000f8e00ff */
[C---:B------:R-:W-:Y:S02]  /*05e0*/  IADD3 R3, PT, PT, R13.reuse, UR4, RZ ;  /* 0x000000040d037c10 */ /* 0x040fe4000fffe0ff */
[----:B------:R-:W-:Y:S01]  /*05f0*/  IADD3 R10, P0, PT, R13, UR4, RZ ;  /* 0x000000040d0a7c10 */ /* 0x000fe2000ff1e0ff */
[----:B------:R-:W-:Y:S01]  /*0600*/  IMAD R9, R9, UR20, R0 ;  /* 0x0000001409097c24 */ /* 0x000fe2000f8e0200 */
[----:B------:R-:W-:Y:S01]  /*0610*/  MOV R11, UR20 ;  /* 0x00000014000b7c02 */ /* 0x000fe20008000f00 */
[----:B------:R-:W3:Y:S01]  /*0620*/  LDC.64 R4, c[0x0][0x380] ;  /* 0x0000e000ff047b82 */ /* 0x000ee20000000a00 */
[----:B------:R-:W-:Y:S01]  /*0630*/  MOV R15, UR20 ;  /* 0x00000014000f7c02 */ /* 0x000fe20008000f00 */
[----:B-1----:R-:W-:Y:S01]  /*0640*/  IMAD.WIDE R6, R9, 0x4, R6 ;  /* 0x0000000409067825 */ /* 0x002fe200078e0206 */
[----:B------:R-:W-:-:S05]  /*0650*/  MOV R9, UR20 ;  /* 0x0000001400097c02 */ /* 0x000fca0008000f00 */
[----:B------:R-:W-:Y:S02]  /*0660*/  IMAD.WIDE R8, R9, 0x4, R6 ;  /* 0x0000000409087825 */ /* 0x000fe400078e0206 */
[----:B0-----:R-:W4:Y:S02]  /*0670*/  LDG.E R6, desc[UR18][R6.64] ;  /* 0x0000001206067981 */ /* 0x001f24000c1e1900 */
[----:B---3--:R-:W-:Y:S01]  /*0680*/  IMAD.WIDE.U32 R4, R3, 0x4, R4 ;  /* 0x0000000403047825 */ /* 0x008fe200078e0004 */
[----:B------:R-:W-:Y:S01]  /*0690*/  IADD3.X R3, PT, PT, RZ, RZ, RZ, P0, !PT ;  /* 0x000000ffff037210 */ /* 0x000fe200007fe4ff */
[----:B------:R-:W3:Y:S01]  /*06a0*/  LDG.E R17, desc[UR18][R8.64] ;  /* 0x0000001208117981 */ /* 0x000ee2000c1e1900 */
[----:B--2---:R-:W-:-:S03]  /*06b0*/  LEA R2, P0, R10, UR6, 0x2 ;  /* 0x000000060a027c11 */ /* 0x004fc6000f8010ff */
[----:B------:R-:W4:Y:S01]  /*06c0*/  LDG.E R5, desc[UR18][R4.64] ;  /* 0x0000001204057981 */ /* 0x000f22000c1e1900 */
[----:B------:R-:W-:Y:S01]  /*06d0*/  LEA.HI.X R3, R10, UR7, R3, 0x2, P0 ;  /* 0x000000070a037c11 */ /* 0x000fe200080f1403 */
[----:B------:R-:W-:-:S04]  /*06e0*/  IMAD.WIDE R10, R11, 0x4, R8 ;  /* 0x000000040b0a7825 */ /* 0x000fc800078e0208 */
[----:B------:R-:W3:Y:S01]  /*06f0*/  LDG.E R16, desc[UR18][R2.64+0x4] ;  /* 0x0000041202107981 */ /* 0x000ee2000c1e1900 */
[----:B------:R-:W-:-:S03]  /*0700*/  IMAD.WIDE R14, R15, 0x4, R10 ;  /* 0x000000040f0e7825 */ /* 0x000fc600078e020a */
[----:B------:R-:W2:Y:S04]  /*0710*/  LDG.E R19, desc[UR18][R10.64] ;  /* 0x000000120a137981 */ /* 0x000ea8000c1e1900 */
[----:B------:R-:W2:Y:S04]  /*0720*/  LDG.E R18, desc[UR18][R2.64+0x8] ;  /* 0x0000081202127981 */ /* 0x000ea8000c1e1900 */
[----:B------:R-:W5:Y:S04]  /*0730*/  LDG.E R20, desc[UR18][R2.64+0xc] ;  /* 0x00000c1202147981 */ /* 0x000f68000c1e1900 */
[----:B------:R-:W5:Y:S01]  /*0740*/  LDG.E R14, desc[UR18][R14.64] ;  /* 0x000000120e0e7981 */ /* 0x000f62000c1e1900 */
[----:B------:R-:W-:Y:S01]  /*0750*/  UIADD3 UR4, UPT, UPT, UR4, 0x4, URZ ;  /* 0x0000000404047890 */ /* 0x000fe2000fffe0ff */
[----:B----4-:R-:W-:-:S04]  /*0760*/  IMAD R5, R5, R6, R12 ;  /* 0x0000000605057224 */ /* 0x010fc800078e020c */
[----:B---3--:R-:W-:-:S04]  /*0770*/  IMAD R5, R16, R17, R5 ;  /* 0x0000001110057224 */ /* 0x008fc800078e0205 */
[----:B--2---:R-:W-:-:S04]  /*0780*/  IMAD R5, R18, R19, R5 ;  /* 0x0000001312057224 */ /* 0x004fc800078e0205 */
[----:B-----5:R-:W-:-:S07]  /*0790*/  IMAD R12, R20, R14, R5 ;  /* 0x0000000e140c7224 */ /* 0x020fce00078e0205 */
.L_x_3:
[----:B------:R-:W-:Y:S05]  /*07a0*/  BRA.U !UP1, `(.L_x_2) ;  /* 0x0000000109a87547 */ /* 0x000fea000b800000 */
[----:B------:R-:W-:Y:S01]  /*07b0*/  UISETP.NE.AND UP0, UPT, UR5, 0x1, UPT ;  /* 0x000000010500788c */ /* 0x000fe2000bf05270 */
[----:B------:R-:W-:Y:S01]  /*07c0*/  MOV R7, UR4 ;  /* 0x0000000400077c02 */ /* 0x000fe20008000f00 */
[----:B------:R-:W-:Y:S02]  /*07d0*/  ULOP3.LUT UR5, UR20, 0x1, URZ, 0xc0, !UPT ;  /* 0x0000000114057892 */ /* 0x000fe4000f8ec0ff */
[----:B------:R-:W-:Y:S02]  /*07e0*/  MOV R15, UR20 ;  /* 0x00000014000f7c02 */ /* 0x000fe40008000f00 */
[----:B------:R-:W-:Y:S01]  /*07f0*/  UISETP.NE.U32.AND UP1, UPT, UR5, 0x1, UPT ;  /* 0x000000010500788c */ /* 0x000fe2000bf25070 */
[----:B------:R-:W-:-:S04]  /*0800*/  PLOP3.LUT P1, PT, PT, PT, UP0, 0x80, 0x8 ;  /* 0x000000000008781c */ /* 0x000fc80003f2f008 */
[----:B------:R-:W1:Y:S01]  /*0810*/  @UP0 LDCU.128 UR8, c[0x0][0x380] ;  /* 0x00007000ff0807ac */ /* 0x000e620008000c00 */
[----:B------:R-:W-:Y:S01]  /*0820*/  PLOP3.LUT P0, PT, PT, PT, UP1, 0x80, 0x8 ;  /* 0x000000000008781c */ /* 0x000fe20003f0f018 */
[----:B------:R-:W2:Y:S04]  /*0830*/  @UP0 LDCU.64 UR6, c[0x0][0x380] ;  /* 0x00007000ff0607ac */ /* 0x000ea80008000a00 */
[----:B------:R-:W3:Y:S03]  /*0840*/  @!UP1 LDCU.128 UR12, c[0x0][0x380] ;  /* 0x00007000ff0c97ac */ /* 0x000ee60008000c00 */
[C---:B------:R-:W-:Y:S02]  /*0850*/  @P1 IADD3 R3, PT, PT, R13.reuse, UR4, RZ ;  /* 0x000000040d031c10 */ /* 0x040fe4000fffe0ff */
[----:B------:R-:W-:Y:S01]  /*0860*/  @P1 IADD3 R6, P2, PT, R13, UR4, RZ ;  /* 0x000000040d061c10 */ /* 0x000fe2000ff5e0ff */
[----:B------:R-:W-:Y:S01]  /*0870*/  @UP0 UIADD3 UR4, UPT, UPT, UR4, 0x2, URZ ;  /* 0x0000000204040890 */ /* 0x000fe2000fffe0ff */
[----:B-1----:R-:W-:Y:S01]  /*0880*/  MOV R11, UR9 ;  /* 0x00000009000b7c02 */ /* 0x002fe20008000f00 */
[----:B------:R-:W-:Y:S01]  /*0890*/  IMAD.U32 R10, RZ, RZ, UR8 ;  /* 0x00000008ff0a7e24 */ /* 0x000fe2000f8e00ff */
[----:B------:R-:W-:-:S02]  /*08a0*/  MOV R4, UR10 ;  /* 0x0000000a00047c02 */ /* 0x000fc40008000f00 */
[----:B------:R-:W-:Y:S01]  /*08b0*/  MOV R5, UR11 ;  /* 0x0000000b00057c02 */ /* 0x000fe20008000f00 */
[----:B------:R-:W-:-:S04]  /*08c0*/  @P1 IMAD.WIDE.U32 R10, R3, 0x4, R10 ;  /* 0x00000004030a1825 */ /* 0x000fc800078e000a */
[----:B------:R-:W-:Y:S01]  /*08d0*/  @P1 IMAD R3, R7, UR20, R0 ;  /* 0x0000001407031c24 */ /* 0x000fe2000f8e0200 */
[----:B------:R-:W-:Y:S01]  /*08e0*/  @P1 IADD3.X R7, PT, PT, RZ, RZ, RZ, P2, !PT ;  /* 0x000000ffff071210 */ /* 0x000fe200017fe4ff */
[----:B------:R-:W-:Y:S01]  /*08f0*/  IMAD.U32 R19, RZ, RZ, UR4 ;  /* 0x00000004ff137e24 */ /* 0x000fe2000f8e00ff */
[C---:B--2---:R-:W-:Y:S01]  /*0900*/  @P1 LEA R2, P2, R6.reuse, UR6, 0x2 ;  /* 0x0000000606021c11 */ /* 0x044fe2000f8410ff */
[----:B------:R-:W-:Y:S01]  /*0910*/  @P1 IMAD.WIDE R4, R3, 0x4, R4 ;  /* 0x0000000403041825 */ /* 0x000fe200078e0204 */
[----:B------:R-:W-:Y:S01]  /*0920*/  @!P0 IADD3 R17, PT, PT, R13, UR4, RZ ;  /* 0x000000040d118c10 */ /* 0x000fe2000fffe0ff */
[----:B0-----:R-:W2:Y:S01]  /*0930*/  @P1 LDG.E R11, desc[UR18][R10.64] ;  /* 0x000000120a0b1981 */ /* 0x001ea2000c1e1900 */
[----:B------:R-:W-:Y:S01]  /*0940*/  @P1 LEA.HI.X R3, R6, UR7, R7, 0x2, P2 ;  /* 0x0000000706031c11 */ /* 0x000fe200090f1407 */
[----:B------:R-:W-:Y:S01]  /*0950*/  @!P0 IMAD R19, R19, UR20, R0 ;  /* 0x0000001413138c24 */ /* 0x000fe2000f8e0200 */
[----:B---3--:R-:W-:Y:S01]  /*0960*/  MOV R6, UR12 ;  /* 0x0000000c00067c02 */ /* 0x008fe20008000f00 */
[----:B------:R-:W-:Y:S01]  /*0970*/  @P1 IMAD.WIDE R14, R15, 0x4, R4 ;  /* 0x000000040f0e1825 */ /* 0x000fe200078e0204 */
[----:B------:R-:W-:Y:S01]  /*0980*/  MOV R7, UR13 ;  /* 0x0000000d00077c02 */ /* 0x000fe20008000f00 */
[----:B------:R-:W2:Y:S01]  /*0990*/  @P1 LDG.E R4, desc[UR18][R4.64] ;  /* 0x0000001204041981 */ /* 0x000ea2000c1e1900 */
[----:B------:R-:W-:-:S02]  /*09a0*/  MOV R8, UR14 ;  /* 0x0000000e00087c02 */ /* 0x000fc40008000f00 */
[----:B------:R-:W-:Y:S01]  /*09b0*/  MOV R9, UR15 ;  /* 0x0000000f00097c02 */ /* 0x000fe20008000f00 */
[----:B------:R-:W-:Y:S01]  /*09c0*/  @!P0 IMAD.WIDE.U32 R6, R17, 0x4, R6 ;  /* 0x0000000411068825 */ /* 0x000fe200078e0006 */
[----:B------:R-:W3:Y:S03]  /*09d0*/  @P1 LDG.E R14, desc[UR18][R14.64] ;  /* 0x000000120e0e1981 */ /* 0x000ee6000c1e1900 */
[----:B------:R-:W-:Y:S01]  /*09e0*/  @!P0 IMAD.WIDE R8, R19, 0x4, R8 ;  /* 0x0000000413088825 */ /* 0x000fe200078e0208 */
[----:B------:R-:W3:Y:S04]  /*09f0*/  @P1 LDG.E R2, desc[UR18][R2.64+0x4] ;  /* 0x0000041202021981 */ /* 0x000ee8000c1e1900 */
[----:B------:R-:W4:Y:S04]  /*0a00*/  @!P0 LDG.E R7, desc[UR18][R6.64] ;  /* 0x0000001206078981 */ /* 0x000f28000c1e1900 */
[----:B------:R-:W4:Y:S01]  /*0a10*/  @!P0 LDG.E R8, desc[UR18][R8.64] ;  /* 0x0000001208088981 */ /* 0x000f22000c1e1900 */
[----:B--2---:R-:W-:-:S04]  /*0a20*/  @P1 IMAD R11, R11, R4, R12 ;  /* 0x000000040b0b1224 */ /* 0x004fc800078e020c */
[----:B---3--:R-:W-:-:S04]  /*0a30*/  @P1 IMAD R12, R2, R14, R11 ;  /* 0x0000000e020c1224 */ /* 0x008fc800078e020b */
[----:B----4-:R-:W-:-:S07]  /*0a40*/  @!P0 IMAD R12, R7, R8, R12 ;  /* 0x00000008070c8224 */ /* 0x010fce00078e020c */
.L_x_2:
[----:B------:R-:W1:Y:S01]  /*0a50*/  LDC.64 R2, c[0x0][0x390] ;  /* 0x0000e400ff027b82 */ /* 0x000e620000000a00 */
[----:B------:R-:W-:-:S05]  /*0a60*/  IADD3 R13, PT, PT, R0, R13, RZ ;  /* 0x0000000d000d7210 */ /* 0x000fca0007ffe0ff */
[----:B-1----:R-:W-:-:S05]  /*0a70*/  IMAD.WIDE R2, R13, 0x4, R2 ;  /* 0x000000040d027825 */ /* 0x002fca00078e0202 */
[----:B0-----:R-:W-:Y:S01]  /*0a80*/  STG.E desc[UR18][R2.64], R12 ;  /* 0x0000000c02007986 */ /* 0x001fe2000c101912 */
[----:B------:R-:W-:Y:S05]  /*0a90*/  EXIT ;  /* 0x000000000000794d */ /* 0x000fea0003800000 */
.L_x_4:
[----:B------:R-:W-:-:S00]  /*0aa0*/  BRA `(.L_x_4) ;  /* 0xfffffffc00fc7947 */ /* 0x000fc0000383ffff */
[----:B------:R-:W-:-:S00]  /*0ab0*/  NOP ;  /* 0x0000000000007918 */ /* 0x000fc00000000000 */
        /* <DEDUP_REMOVED lines=12> */
.L_x_5:


//--------------------- .nv.shared.reserved.0     --------------------------
	.section	.nv.shared.reserved.0,"aw",@nobits
	.weak		__nv_reservedSMEM_offset_0_alias
	.size		__nv_reservedSMEM_offset_0_alias, 0, 64
	.other		__nv_reservedSMEM_offset_0_alias,@"STO_CUDA_RESERVED_SHARED STV_DEFAULT"
__nv_reservedSMEM_offset_0_alias:
	.zero		0
	.zero		64


//--------------------- .nv.constant0._Z20matrixMultiplicationPiS_S_i --------------------------
	.section	.nv.constant0._Z20matrixMultiplicationPiS_S_i,"a",@progbits
	.sectionflags	@""
	.align	4
.nv.constant0._Z20matrixMultiplicationPiS_S_i:
	.zero		924


//--------------------- SYMBOLS --------------------------

	.type		.nv.reservedSmem.offset0,@object
	.size		.nv.reservedSmem.offset0,0x4
